	.headerflags	@"EF_CUDA_TEXMODE_UNIFIED EF_CUDA_64BIT_ADDRESS EF_CUDA_SM86 EF_CUDA_VIRTUAL_SM(EF_CUDA_SM86)"
	.elftype	@"ET_EXEC"


//--------------------- .nv.info                  --------------------------
	.section	.nv.info,"",@"SHT_CUDA_INFO"
	.align	4


	//----- nvinfo : EIATTR_REGCOUNT
	.align		4
        /*0000*/ 	.byte	0x04, 0x2f
        /*0002*/ 	.short	(.L_1 - .L_0)
	.align		4
.L_0:
        /*0004*/ 	.word	index@(recompute_w_u_fwd_kernel)
        /*0008*/ 	.word	0x00000032


	//----- nvinfo : EIATTR_MAX_STACK_SIZE
	.align		4
.L_1:
        /*000c*/ 	.byte	0x04, 0x23
        /*000e*/ 	.short	(.L_3 - .L_2)
	.align		4
.L_2:
        /*0010*/ 	.word	index@(recompute_w_u_fwd_kernel)
        /*0014*/ 	.word	0x00000000


	//----- nvinfo : EIATTR_MIN_STACK_SIZE
	.align		4
.L_3:
        /*0018*/ 	.byte	0x04, 0x12
        /*001a*/ 	.short	(.L_5 - .L_4)
	.align		4
.L_4:
        /*001c*/ 	.word	index@(recompute_w_u_fwd_kernel)
        /*0020*/ 	.word	0x00000000


	//----- nvinfo : EIATTR_FRAME_SIZE
	.align		4
.L_5:
        /*0024*/ 	.byte	0x04, 0x11
        /*0026*/ 	.short	(.L_7 - .L_6)
	.align		4
.L_6:
        /*0028*/ 	.word	index@(recompute_w_u_fwd_kernel)
        /*002c*/ 	.word	0x00000000
.L_7:


//--------------------- .nv.info.recompute_w_u_fwd_kernel --------------------------
	.section	.nv.info.recompute_w_u_fwd_kernel,"",@"SHT_CUDA_INFO"
	.align	4


	//----- nvinfo : EIATTR_CUDA_API_VERSION
	.align		4
        /*0000*/ 	.byte	0x04, 0x37
        /*0002*/ 	.short	(.L_9 - .L_8)
.L_8:
        /*0004*/ 	.word	0x0000007b


	//----- nvinfo : EIATTR_SW2861232_WAR
	.align		4
.L_9:
        /*0008*/ 	.byte	0x01, 0x35
	.zero		2


	//----- nvinfo : EIATTR_PARAM_CBANK
	.align		4
        /*000c*/ 	.byte	0x04, 0x0a
        /*000e*/ 	.short	(.L_11 - .L_10)
	.align		4
.L_10:
        /*0010*/ 	.word	index@(.nv.constant0.recompute_w_u_fwd_kernel)
        /*0014*/ 	.short	0x0160
        /*0016*/ 	.short	0x0044


	//----- nvinfo : EIATTR_CBANK_PARAM_SIZE
	.align		4
.L_11:
        /*0018*/ 	.byte	0x03, 0x19
        /*001a*/ 	.short	0x0044


	//----- nvinfo : EIATTR_KPARAM_INFO
	.align		4
        /*001c*/ 	.byte	0x04, 0x17
        /*001e*/ 	.short	(.L_13 - .L_12)
.L_12:
        /*0020*/ 	.word	0x00000000
        /*0024*/ 	.short	0x0008
        /*0026*/ 	.short	0x0040
        /*0028*/ 	.byte	0x00, 0xf0, 0x11, 0x00


	//----- nvinfo : EIATTR_KPARAM_INFO
	.align		4
.L_13:
        /*002c*/ 	.byte	0x04, 0x17
        /*002e*/ 	.short	(.L_15 - .L_14)
.L_14:
        /*0030*/ 	.word	0x00000000
        /*0034*/ 	.short	0x0007
        /*0036*/ 	.short	0x0038
        /*0038*/ 	.byte	0x00, 0xf0, 0x21, 0x00


	//----- nvinfo : EIATTR_KPARAM_INFO
	.align		4
.L_15:
        /*003c*/ 	.byte	0x04, 0x17
        /*003e*/ 	.short	(.L_17 - .L_16)
.L_16:
        /*0040*/ 	.word	0x00000000
        /*0044*/ 	.short	0x0006
        /*0046*/ 	.short	0x0030
        /*0048*/ 	.byte	0x00, 0xf0, 0x21, 0x00


	//----- nvinfo : EIATTR_KPARAM_INFO
	.align		4
.L_17:
        /*004c*/ 	.byte	0x04, 0x17
        /*004e*/ 	.short	(.L_19 - .L_18)
.L_18:
        /*0050*/ 	.word	0x00000000
        /*0054*/ 	.short	0x0005
        /*0056*/ 	.short	0x0028
        /*0058*/ 	.byte	0x00, 0xf0, 0x21, 0x00


	//----- nvinfo : EIATTR_KPARAM_INFO
	.align		4
.L_19:
        /*005c*/ 	.byte	0x04, 0x17
        /*005e*/ 	.short	(.L_21 - .L_20)
.L_20:
        /*0060*/ 	.word	0x00000000
        /*0064*/ 	.short	0x0004
        /*0066*/ 	.short	0x0020
        /*0068*/ 	.byte	0x00, 0xf0, 0x21, 0x00


	//----- nvinfo : EIATTR_KPARAM_INFO
	.align		4
.L_21:
        /*006c*/ 	.byte	0x04, 0x17
        /*006e*/ 	.short	(.L_23 - .L_22)
.L_22:
        /*0070*/ 	.word	0x00000000
        /*0074*/ 	.short	0x0003
        /*0076*/ 	.short	0x0018
        /*0078*/ 	.byte	0x00, 0xf0, 0x21, 0x00


	//----- nvinfo : EIATTR_KPARAM_INFO
	.align		4
.L_23:
        /*007c*/ 	.byte	0x04, 0x17
        /*007e*/ 	.short	(.L_25 - .L_24)
.L_24:
        /*0080*/ 	.word	0x00000000
        /*0084*/ 	.short	0x0002
        /*0086*/ 	.short	0x0010
        /*0088*/ 	.byte	0x00, 0xf0, 0x21, 0x00


	//----- nvinfo : EIATTR_KPARAM_INFO
	.align		4
.L_25:
        /*008c*/ 	.byte	0x04, 0x17
        /*008e*/ 	.short	(.L_27 - .L_26)
.L_26:
        /*0090*/ 	.word	0x00000000
        /*0094*/ 	.short	0x0001
        /*0096*/ 	.short	0x0008
        /*0098*/ 	.byte	0x00, 0xf0, 0x21, 0x00


	//----- nvinfo : EIATTR_KPARAM_INFO
	.align		4
.L_27:
        /*009c*/ 	.byte	0x04, 0x17
        /*009e*/ 	.short	(.L_29 - .L_28)
.L_28:
        /*00a0*/ 	.word	0x00000000
        /*00a4*/ 	.short	0x0000
        /*00a6*/ 	.short	0x0000
        /*00a8*/ 	.byte	0x00, 0xf0, 0x21, 0x00


	//----- nvinfo : EIATTR_MAXREG_COUNT
	.align		4
.L_29:
        /*00ac*/ 	.byte	0x03, 0x1b
        /*00ae*/ 	.short	0x00ff


	//----- nvinfo : EIATTR_EXIT_INSTR_OFFSETS
	.align		4
        /*00b0*/ 	.byte	0x04, 0x1c
        /*00b2*/ 	.short	(.L_31 - .L_30)


	//   ....[0]....
.L_30:
        /*00b4*/ 	.word	0x000026f0


	//----- nvinfo : EIATTR_MAX_THREADS
	.align		4
.L_31:
        /*00b8*/ 	.byte	0x04, 0x05
        /*00ba*/ 	.short	(.L_33 - .L_32)
.L_32:
        /*00bc*/ 	.word	0x00000100
        /*00c0*/ 	.word	0x00000001
        /*00c4*/ 	.word	0x00000001
.L_33:


//--------------------- .nv.rel.action            --------------------------
	.section	.nv.rel.action,"",@"SHT_CUDA_RELOCINFO"
	.align	8
	.sectionentsize	8
        /*0000*/ 	.byte	0x73, 0x00, 0x00, 0x00, 0x00, 0x00, 0x00, 0x00, 0x00, 0x00, 0x00, 0x11, 0x25, 0x00, 0x05, 0x36


//--------------------- .nv.constant0.recompute_w_u_fwd_kernel --------------------------
	.section	.nv.constant0.recompute_w_u_fwd_kernel,"a",@progbits
	.align	4
.nv.constant0.recompute_w_u_fwd_kernel:
	.zero		420


//--------------------- .text.recompute_w_u_fwd_kernel --------------------------
	.section	.text.recompute_w_u_fwd_kernel,"ax",@progbits
	.sectionflags	@"SHF_BARRIERS=1"
	.sectioninfo	@"SHI_REGISTERS=50"
	.align	128
        .global         recompute_w_u_fwd_kernel
        .type           recompute_w_u_fwd_kernel,@function
        .size           recompute_w_u_fwd_kernel,(.L_x_1 - recompute_w_u_fwd_kernel)
        .other          recompute_w_u_fwd_kernel,@"STO_CUDA_ENTRY STV_DEFAULT"
recompute_w_u_fwd_kernel:
.text.recompute_w_u_fwd_kernel:
[----:B------:R-:W-:-:S02]  /*0000*/  IMAD.MOV.U32 R1, RZ, RZ, c[0x0][0x28] ;  /* 0x00000a00ff017624 */ /* 0x000fc400078e00ff */
[----:B------:R-:W1:Y:S01]  /*0010*/  S2R R4, SR_CTAID.X ;  /* 0x0000000000047919 */ /* 0x000e620000002500 */
[----:B------:R-:W-:Y:S01]  /*0020*/  IMAD.MOV.U32 R7, RZ, RZ, 0x4 ;  /* 0x00000004ff077424 */ /* 0x000fe200078e00ff */
[----:B------:R-:W-:Y:S01]  /*0030*/  ULDC.64 UR4, c[0x0][0x118] ;  /* 0x0000460000047ab9 */ /* 0x000fe20000000a00 */
[----:B-1----:R-:W-:-:S04]  /*0040*/  IMAD.SHL.U32 R4, R4, 0x2, RZ ;  /* 0x0000000204047824 */ /* 0x002fc800078e00ff */
[----:B------:R-:W-:-:S05]  /*0050*/  IMAD.WIDE R4, R4, R7, c[0x0][0x198] ;  /* 0x0000660004047625 */ /* 0x000fca00078e0207 */
[----:B------:R-:W2:Y:S04]  /*0060*/  LDG.E R6, [R4.64] ;  /* 0x0000000404067981 */ /* 0x000ea8000c1e1900 */
[----:B------:R-:W3:Y:S04]  /*0070*/  LDG.E R2, [R4.64+0x4] ;  /* 0x0000040404027981 */ /* 0x000ee8000c1e1900 */
[----:B------:R-:W1:Y:S04]  /*0080*/  S2R R9, SR_CTAID.Y ;  /* 0x0000000000097919 */ /* 0x000e680000002600 */
[----:B------:R-:W4:Y:S01]  /*0090*/  S2R R40, SR_TID.X ;  /* 0x0000000000287919 */ /* 0x000f220000002100 */
[----:B--2---:R-:W-:-:S05]  /*00a0*/  IMAD.WIDE R6, R6, R7, c[0x0][0x190] ;  /* 0x0000640006067625 */ /* 0x004fca00078e0207 */
[----:B------:R3:W2:Y:S04]  /*00b0*/  LDG.E R8, [R6.64] ;  /* 0x0000000406087981 */ /* 0x0006a8000c1e1900 */
[----:B------:R3:W2:Y:S01]  /*00c0*/  LDG.E R11, [R6.64+0x4] ;  /* 0x00000404060b7981 */ /* 0x0006a2000c1e1900 */
[----:B-1----:R-:W-:Y:S01]  /*00d0*/  SHF.R.S32.HI R0, RZ, 0x1f, R9 ;  /* 0x0000001fff007819 */ /* 0x002fe20000011409 */
[----:B----4-:R-:W-:Y:S01]  /*00e0*/  IMAD.SHL.U32 R3, R40, 0x8, RZ ;  /* 0x0000000828037824 */ /* 0x010fe200078e00ff */
[--C-:B------:R-:W-:Y:S02]  /*00f0*/  SHF.R.U32.HI R10, RZ, 0x3, R40.reuse ;  /* 0x00000003ff0a7819 */ /* 0x100fe40000011628 */
[----:B------:R-:W-:Y:S02]  /*0100*/  LEA.HI R0, R0, R9, RZ, 0x4 ;  /* 0x0000000900007211 */ /* 0x000fe400078f20ff */
[----:B------:R-:W-:-:S02]  /*0110*/  SHF.R.U32.HI R12, RZ, 0x2, R40 ;  /* 0x00000002ff0c7819 */ /* 0x000fc40000011628 */
[----:B------:R-:W-:Y:S01]  /*0120*/  LOP3.LUT R0, R0, 0xfffffff0, RZ, 0xc0, !PT ;  /* 0xfffffff000007812 */ /* 0x000fe200078ec0ff */
[----:B---3--:R-:W-:Y:S01]  /*0130*/  IMAD.SHL.U32 R7, R2, 0x40, RZ ;  /* 0x0000004002077824 */ /* 0x008fe200078e00ff */
[----:B------:R-:W-:Y:S01]  /*0140*/  SGXT.U32 R12, R12, 0x6 ;  /* 0x000000060c0c781a */ /* 0x000fe20000000000 */
[----:B------:R-:W-:Y:S01]  /*0150*/  IMAD.MOV.U32 R2, RZ, RZ, 0x2 ;  /* 0x00000002ff027424 */ /* 0x000fe200078e00ff */
[----:B------:R-:W-:Y:S01]  /*0160*/  LOP3.LUT R4, R3, 0x38, RZ, 0xc0, !PT ;  /* 0x0000003803047812 */ /* 0x000fe200078ec0ff */
[----:B------:R-:W-:Y:S01]  /*0170*/  IMAD.IADD R9, R9, 0x1, -R0 ;  /* 0x0000000109097824 */ /* 0x000fe200078e0a00 */
[----:B------:R-:W-:Y:S02]  /*0180*/  SGXT.U32 R0, R10, 0x5 ;  /* 0x000000050a00781a */ /* 0x000fe40000000000 */
[----:B------:R-:W-:Y:S01]  /*0190*/  SHF.R.S32.HI R45, RZ, 0x1f, R7 ;  /* 0x0000001fff2d7819 */ /* 0x000fe20000011407 */
[----:B------:R-:W-:Y:S01]  /*01a0*/  IMAD.WIDE.U32 R4, R4, 0x2, RZ ;  /* 0x0000000204047825 */ /* 0x000fe200078e00ff */
[----:B------:R-:W-:-:S02]  /*01b0*/  LOP3.LUT R16, R7, R0, RZ, 0xfc, !PT ;  /* 0x0000000007107212 */ /* 0x000fc400078efcff */
[C---:B------:R-:W-:Y:S02]  /*01c0*/  LOP3.LUT R10, R7.reuse, 0x20, R0, 0xfe, !PT ;  /* 0x00000020070a7812 */ /* 0x040fe400078efe00 */
[----:B------:R-:W-:Y:S01]  /*01d0*/  LOP3.LUT R44, R7, R12, RZ, 0xfc, !PT ;  /* 0x0000000c072c7212 */ /* 0x000fe200078efcff */
[C---:B------:R-:W-:Y:S01]  /*01e0*/  IMAD.SHL.U32 R17, R16.reuse, 0x800, RZ ;  /* 0x0000080010117824 */ /* 0x040fe200078e00ff */
[--C-:B------:R-:W-:Y:S01]  /*01f0*/  SHF.L.U64.HI R23, R16, 0xb, R45.reuse ;  /* 0x0000000b10177819 */ /* 0x100fe2000001022d */
[C---:B------:R-:W-:Y:S01]  /*0200*/  IMAD.SHL.U32 R19, R10.reuse, 0x800, RZ ;  /* 0x000008000a137824 */ /* 0x040fe200078e00ff */
[----:B------:R-:W-:Y:S02]  /*0210*/  SHF.L.U64.HI R21, R10, 0xb, R45 ;  /* 0x0000000b0a157819 */ /* 0x000fe4000001022d */
[----:B------:R-:W-:Y:S02]  /*0220*/  ISETP.GT.U32.AND P1, PT, R44, -0x1, PT ;  /* 0xffffffff2c00780c */ /* 0x000fe40003f24070 */
[----:B------:R-:W-:-:S02]  /*0230*/  LOP3.LUT R23, R23, R5, RZ, 0xfc, !PT ;  /* 0x0000000517177212 */ /* 0x000fc400078efcff */
[----:B------:R-:W-:Y:S02]  /*0240*/  LOP3.LUT R21, R21, R5, RZ, 0xfc, !PT ;  /* 0x0000000515157212 */ /* 0x000fe400078efcff */
[-C--:B------:R-:W-:Y:S02]  /*0250*/  LOP3.LUT R17, R17, R4.reuse, RZ, 0xfc, !PT ;  /* 0x0000000411117212 */ /* 0x080fe400078efcff */
[----:B------:R-:W-:Y:S02]  /*0260*/  LOP3.LUT R19, R19, R4, RZ, 0xfc, !PT ;  /* 0x0000000413137212 */ /* 0x000fe400078efcff */
[----:B------:R-:W-:Y:S02]  /*0270*/  ISETP.GT.U32.AND P3, PT, R16, -0x1, PT ;  /* 0xffffffff1000780c */ /* 0x000fe40003f64070 */
[----:B------:R-:W-:Y:S01]  /*0280*/  PRMT R13, RZ, 0x7610, R13 ;  /* 0x00007610ff0d7816 */ /* 0x000fe2000000000d */
[----:B--2---:R-:W-:Y:S02]  /*0290*/  IMAD.IADD R11, R11, 0x1, -R8 ;  /* 0x000000010b0b7824 */ /* 0x004fe400078e0a08 */
[----:B------:R-:W-:-:S03]  /*02a0*/  IMAD.SHL.U32 R8, R8, 0x10, RZ ;  /* 0x0000001008087824 */ /* 0x000fc600078e00ff */
[-C--:B------:R-:W-:Y:S01]  /*02b0*/  ISETP.GE.U32.AND P0, PT, R44, R11.reuse, PT ;  /* 0x0000000b2c00720c */ /* 0x080fe20003f06070 */
[----:B------:R-:W-:Y:S01]  /*02c0*/  IMAD.WIDE R6, R8, R2, c[0x0][0x170] ;  /* 0x00005c0008067625 */ /* 0x000fe200078e0202 */
[----:B------:R-:W-:-:S03]  /*02d0*/  ISETP.GE.U32.AND P2, PT, R16, R11, PT ;  /* 0x0000000b1000720c */ /* 0x000fc60003f46070 */
[C---:B------:R-:W-:Y:S01]  /*02e0*/  IMAD.IADD R43, R9.reuse, 0x1, R8 ;  /* 0x00000001092b7824 */ /* 0x040fe200078e0208 */
[----:B------:R-:W-:Y:S01]  /*02f0*/  SHF.R.S32.HI R8, RZ, 0x1f, R11 ;  /* 0x0000001fff087819 */ /* 0x000fe2000001140b */
[----:B------:R-:W-:-:S03]  /*0300*/  IMAD.WIDE R6, R9, 0x2, R6 ;  /* 0x0000000209067825 */ /* 0x000fc600078e0206 */
[----:B------:R-:W-:Y:S01]  /*0310*/  ISETP.GE.AND.EX P0, PT, R45, R8, PT, P0 ;  /* 0x000000082d00720c */ /* 0x000fe20003f06300 */
[----:B------:R-:W-:Y:S01]  /*0320*/  IMAD.SHL.U32 R5, R43, 0x40, RZ ;  /* 0x000000402b057824 */ /* 0x000fe200078e00ff */
[C---:B------:R-:W-:Y:S02]  /*0330*/  LEA R14, P4, R44.reuse, R6, 0x5 ;  /* 0x000000062c0e7211 */ /* 0x040fe400078828ff */
[----:B------:R-:W-:Y:S01]  /*0340*/  ISETP.GT.AND.EX P0, PT, R45, -0x1, !P0, P1 ;  /* 0xffffffff2d00780c */ /* 0x000fe20004704310 */
[----:B------:R-:W-:Y:S01]  /*0350*/  IMAD.WIDE R4, R5, R2, c[0x0][0x188] ;  /* 0x0000620005047625 */ /* 0x000fe200078e0202 */
[----:B------:R-:W-:Y:S02]  /*0360*/  LEA.HI.X R15, R44, R7, R45, 0x5, P4 ;  /* 0x000000072c0f7211 */ /* 0x000fe400020f2c2d */
[----:B------:R-:W-:Y:S02]  /*0370*/  ISETP.GE.U32.AND P4, PT, R10, R11, PT ;  /* 0x0000000b0a00720c */ /* 0x000fe40003f86070 */
[----:B------:R-:W-:-:S02]  /*0380*/  ISETP.GE.AND.EX P2, PT, R45, R8, PT, P2 ;  /* 0x000000082d00720c */ /* 0x000fc40003f46320 */
[C---:B------:R-:W-:Y:S02]  /*0390*/  ISETP.GE.AND.EX P4, PT, R45.reuse, R8, PT, P4 ;  /* 0x000000082d00720c */ /* 0x040fe40003f86340 */
[C---:B------:R-:W-:Y:S01]  /*03a0*/  ISETP.GT.AND.EX P2, PT, R45.reuse, -0x1, !P2, P3 ;  /* 0xffffffff2d00780c */ /* 0x040fe20005744330 */
[----:B------:R-:W-:Y:S01]  /*03b0*/  CS2R R8, SRZ ;  /* 0x0000000000087805 */ /* 0x000fe2000001ff00 */
[----:B------:R-:W-:Y:S01]  /*03c0*/  ISETP.GT.U32.AND P1, PT, R10, -0x1, PT ;  /* 0xffffffff0a00780c */ /* 0x000fe20003f24070 */
[----:B------:R1:W2:Y:S01]  /*03d0*/  @P0 LDG.E.U16 R13, [R14.64] ;  /* 0x000000040e0d0981 */ /* 0x0002a2000c1e1500 */
[C---:B------:R-:W-:Y:S02]  /*03e0*/  IADD3 R16, P6, R4.reuse, R17, RZ ;  /* 0x0000001104107210 */ /* 0x040fe40007fde0ff */
[----:B------:R-:W-:Y:S02]  /*03f0*/  IADD3 R18, P5, R4, R19, RZ ;  /* 0x0000001304127210 */ /* 0x000fe40007fbe0ff */
[----:B------:R-:W-:Y:S01]  /*0400*/  ISETP.GT.AND.EX P1, PT, R45, -0x1, !P4, P1 ;  /* 0xffffffff2d00780c */ /* 0x000fe20006724310 */
[C---:B------:R-:W-:Y:S01]  /*0410*/  IMAD.X R17, R5.reuse, 0x1, R23, P6 ;  /* 0x0000000105117824 */ /* 0x040fe200030e0617 */
[----:B------:R-:W-:Y:S01]  /*0420*/  CS2R R6, SRZ ;  /* 0x0000000000067805 */ /* 0x000fe2000001ff00 */
[----:B------:R-:W-:Y:S01]  /*0430*/  IMAD.X R19, R5, 0x1, R21, P5 ;  /* 0x0000000105137824 */ /* 0x000fe200028e0615 */
[----:B------:R-:W-:Y:S01]  /*0440*/  CS2R R10, SRZ ;  /* 0x00000000000a7805 */ /* 0x000fe2000001ff00 */
[----:B------:R-:W-:-:S06]  /*0450*/  CS2R R4, SRZ ;  /* 0x0000000000047805 */ /* 0x000fcc000001ff00 */
[----:B------:R3:W4:Y:S04]  /*0460*/  @P2 LDG.E.128 R4, [R16.64] ;  /* 0x0000000410042981 */ /* 0x000728000c1e1d00 */
[----:B------:R3:W4:Y:S01]  /*0470*/  @P1 LDG.E.128 R8, [R18.64] ;  /* 0x0000000412081981 */ /* 0x000722000c1e1d00 */
[----:B------:R-:W-:Y:S01]  /*0480*/  IMAD.SHL.U32 R20, R44, 0x800, RZ ;  /* 0x000008002c147824 */ /* 0x000fe200078e00ff */
[----:B-1----:R-:W-:Y:S01]  /*0490*/  LOP3.LUT R15, R3, 0x18, R40, 0x48, !PT ;  /* 0x00000018030f7812 */ /* 0x002fe200078e4828 */
[----:B------:R-:W-:-:S03]  /*04a0*/  IMAD.SHL.U32 R43, R43, 0x80, RZ ;  /* 0x000000802b2b7824 */ /* 0x000fc600078e00ff */
[----:B------:R-:W-:Y:S01]  /*04b0*/  LOP3.LUT R39, R20, 0x18, R3, 0xf8, !PT ;  /* 0x0000001814277812 */ /* 0x000fe200078ef803 */
[----:B------:R-:W-:Y:S01]  /*04c0*/  IMAD R15, R12, 0x20, R15 ;  /* 0x000000200c0f7824 */ /* 0x000fe200078e020f */
[----:B------:R-:W-:Y:S01]  /*04d0*/  LOP3.LUT R14, R3, 0x38, R40, 0x48, !PT ;  /* 0x00000038030e7812 */ /* 0x000fe200078e4828 */
[----:B---3--:R-:W-:Y:S01]  /*04e0*/  IMAD.WIDE R16, R43, R2, c[0x0][0x168] ;  /* 0x00005a002b107625 */ /* 0x008fe200078e0202 */
[----:B------:R-:W-:-:S03]  /*04f0*/  SHF.L.U64.HI R12, R44, 0xb, R45 ;  /* 0x0000000b2c0c7819 */ /* 0x000fc6000001022d */
[C---:B------:R-:W-:Y:S01]  /*0500*/  IMAD.SHL.U32 R42, R39.reuse, 0x2, RZ ;  /* 0x00000002272a7824 */ /* 0x040fe200078e00ff */
[----:B------:R-:W-:Y:S01]  /*0510*/  LOP3.LUT R3, R0, 0x20, RZ, 0xfc, !PT ;  /* 0x0000002000037812 */ /* 0x000fe200078efcff */
[----:B------:R-:W-:Y:S01]  /*0520*/  IMAD.SHL.U32 R14, R14, 0x2, RZ ;  /* 0x000000020e0e7824 */ /* 0x000fe200078e00ff */
[----:B------:R-:W-:Y:S02]  /*0530*/  SHF.L.U64.HI R39, R39, 0x1, R12 ;  /* 0x0000000127277819 */ /* 0x000fe4000001020c */
[----:B------:R-:W-:Y:S01]  /*0540*/  IADD3 R16, P1, R16, R42, RZ ;  /* 0x0000002a10107210 */ /* 0x000fe20007f3e0ff */
[--C-:B------:R-:W-:Y:S02]  /*0550*/  IMAD R0, R0, 0x80, R14.reuse ;  /* 0x0000008000007824 */ /* 0x100fe400078e020e */
[----:B------:R-:W-:Y:S02]  /*0560*/  IMAD R2, R3, 0x80, R14 ;  /* 0x0000008003027824 */ /* 0x000fe400078e020e */
[----:B------:R-:W-:-:S02]  /*0570*/  IMAD.SHL.U32 R3, R15, 0x2, RZ ;  /* 0x000000020f037824 */ /* 0x000fc400078e00ff */
[----:B------:R-:W-:Y:S01]  /*0580*/  IMAD.X R17, R17, 0x1, R39, P1 ;  /* 0x0000000111117824 */ /* 0x000fe200008e0627 */
[--C-:B------:R-:W-:Y:S02]  /*0590*/  SHF.R.U32.HI R47, RZ, 0x4, R40.reuse ;  /* 0x00000004ff2f7819 */ /* 0x100fe40000011628 */
[--C-:B------:R-:W-:Y:S02]  /*05a0*/  SHF.R.U32.HI R41, RZ, 0x5, R40.reuse ;  /* 0x00000005ff297819 */ /* 0x100fe40000011628 */
[----:B------:R-:W-:Y:S02]  /*05b0*/  SGXT.U32 R47, R47, 0x1 ;  /* 0x000000012f2f781a */ /* 0x000fe40000000000 */
[----:B------:R-:W-:Y:S02]  /*05c0*/  SHF.R.U32.HI R18, RZ, 0x1, R40 ;  /* 0x00000001ff127819 */ /* 0x000fe40000011628 */
[----:B------:R-:W-:Y:S02]  /*05d0*/  SGXT.U32 R41, R41, 0x1 ;  /* 0x000000012929781a */ /* 0x000fe40000000000 */
[----:B------:R-:W-:-:S02]  /*05e0*/  SGXT.U32 R18, R18, 0x2 ;  /* 0x000000021212781a */ /* 0x000fc40000000000 */
[----:B------:R-:W-:Y:S02]  /*05f0*/  SHF.R.U32.HI R46, RZ, 0x2, R40 ;  /* 0x00000002ff2e7819 */ /* 0x000fe40000011628 */
[----:B------:R-:W-:Y:S02]  /*0600*/  SHF.L.U64.HI R45, R44, 0xc, R45 ;  /* 0x0000000c2c2d7819 */ /* 0x000fe4000001022d */
[----:B--2---:R-:W-:-:S05]  /*0610*/  PRMT R12, R13, 0x5410, R13 ;  /* 0x000054100d0c7816 */ /* 0x004fca000000000d */
[--C-:B------:R-:W-:Y:S02]  /*0620*/  IMAD.MOV.U32 R13, RZ, RZ, R12.reuse ;  /* 0x000000ffff0d7224 */ /* 0x100fe400078e000c */
[--C-:B------:R-:W-:Y:S02]  /*0630*/  IMAD.MOV.U32 R14, RZ, RZ, R12.reuse ;  /* 0x000000ffff0e7224 */ /* 0x100fe400078e000c */
[----:B------:R-:W-:Y:S01]  /*0640*/  IMAD.MOV.U32 R15, RZ, RZ, R12 ;  /* 0x000000ffff0f7224 */ /* 0x000fe200078e000c */
[----:B----4-:R1:W-:Y:S04]  /*0650*/  STS.128 [R0], R4 ;  /* 0x0000000400007388 */ /* 0x0103e80000000c00 */
[----:B------:R2:W-:Y:S04]  /*0660*/  STS.128 [R2], R8 ;  /* 0x0000000802007388 */ /* 0x0005e80000000c00 */
[----:B------:R3:W-:Y:S04]  /*0670*/  STS.128 [R3+0x2000], R12 ;  /* 0x0020000c03007388 */ /* 0x0007e80000000c00 */
[----:B------:R-:W-:Y:S01]  /*0680*/  @!PT LDS RZ, [RZ] ;  /* 0x00000000fffff984 */ /* 0x000fe20000000800 */
[----:B------:R-:W-:Y:S01]  /*0690*/  @!PT LDS RZ, [RZ] ;  /* 0x00000000fffff984 */ /* 0x000fe20000000800 */
[----:B------:R-:W-:Y:S01]  /*06a0*/  @!PT LDS RZ, [RZ] ;  /* 0x00000000fffff984 */ /* 0x000fe20000000800 */
[----:B------:R4:W-:Y:S04]  /*06b0*/  LDGSTS.E.BYPASS.128 [R3+0x3000], [R16.64], P0 ;  /* 0x0300000010037fae */ /* 0x0009e80008101c44 */
[----:B------:R-:W0:Y:S01]  /*06c0*/  LDGDEPBAR ;  /* 0x00000000000079af */ /* 0x000e220000000000 */
[----:B-1----:R-:W-:Y:S01]  /*06d0*/  IMAD.SHL.U32 R0, R47, 0x2, RZ ;  /* 0x000000022f007824 */ /* 0x002fe200078e00ff */
[----:B------:R-:W-:-:S04]  /*06e0*/  LOP3.LUT R5, R40, 0xf, RZ, 0xc0, !PT ;  /* 0x0000000f28057812 */ /* 0x000fc800078ec0ff */
[----:B------:R-:W-:Y:S01]  /*06f0*/  LOP3.LUT R0, R18, R0, R41, 0x1e, !PT ;  /* 0x0000000012007212 */ /* 0x000fe200078e1e29 */
[C---:B------:R-:W-:Y:S01]  /*0700*/  IMAD.SHL.U32 R7, R5.reuse, 0x40, RZ ;  /* 0x0000004005077824 */ /* 0x040fe200078e00ff */
[----:B--2---:R-:W-:-:S03]  /*0710*/  LOP3.LUT R2, R5, 0x30, R46, 0xf8, !PT ;  /* 0x0000003005027812 */ /* 0x004fc600078ef82e */
[----:B------:R-:W-:Y:S01]  /*0720*/  IMAD.SHL.U32 R0, R0, 0x10, RZ ;  /* 0x0000001000007824 */ /* 0x000fe200078e00ff */
[----:B------:R-:W-:Y:S01]  /*0730*/  LOP3.LUT R4, R47, 0x7, R40, 0x78, !PT ;  /* 0x000000072f047812 */ /* 0x000fe200078e7828 */
[----:B------:R-:W-:-:S03]  /*0740*/  IMAD.SHL.U32 R2, R2, 0x80, RZ ;  /* 0x0000008002027824 */ /* 0x000fc600078e00ff */
[----:B------:R-:W-:Y:S01]  /*0750*/  LOP3.LUT R0, R0, R7, RZ, 0xfc, !PT ;  /* 0x0000000700007212 */ /* 0x000fe200078efcff */
[----:B---3--:R-:W-:Y:S01]  /*0760*/  IMAD.SHL.U32 R13, R4, 0x10, RZ ;  /* 0x00000010040d7824 */ /* 0x008fe200078e00ff */
[----:B------:R-:W-:-:S04]  /*0770*/  DEPBAR.LE SB0, 0x0 ;  /* 0x000080000000791a */ /* 0x000fc80000000000 */
[----:B------:R-:W-:Y:S06]  /*0780*/  BAR.SYNC 0x0 ;  /* 0x0000000000007b1d */ /* 0x000fec0000000000 */
[----:B------:R-:W-:Y:S01]  /*0790*/  LDSM.16.MT88.4 R8, [R0+0x3000] ;  /* 0x003000000008783b */ /* 0x000fe20000004200 */
[----:B------:R-:W-:-:S03]  /*07a0*/  LOP3.LUT R38, R2, R13, RZ, 0xfc, !PT ;  /* 0x0000000d02267212 */ /* 0x000fc600078efcff */
[----:B------:R-:W1:Y:S04]  /*07b0*/  LDSM.16.MT88.4 R4, [R0+0x2000] ;  /* 0x002000000004783b */ /* 0x000e680000004200 */
[----:B----4-:R-:W2:Y:S01]  /*07c0*/  LDSM.16.M88.4 R16, [R38] ;  /* 0x000000002610783b */ /* 0x010ea20000000200 */
[----:B------:R-:W-:-:S03]  /*07d0*/  LOP3.LUT R13, R47, 0x2, RZ, 0xfc, !PT ;  /* 0x000000022f0d7812 */ /* 0x000fc600078efcff */
[----:B------:R-:W-:Y:S01]  /*07e0*/  LDSM.16.MT88.4 R24, [R0+0x3400] ;  /* 0x003400000018783b */ /* 0x000fe20000004200 */
[----:B------:R-:W-:-:S03]  /*07f0*/  LOP3.LUT R13, R13, 0x7, R40, 0x78, !PT ;  /* 0x000000070d0d7812 */ /* 0x000fc600078e7828 */
[----:B------:R-:W3:Y:S02]  /*0800*/  LDSM.16.MT88.4 R32, [R0+0x2400] ;  /* 0x002400000020783b */ /* 0x000ee40000004200 */
[----:B------:R-:W-:-:S05]  /*0810*/  IMAD.SHL.U32 R13, R13, 0x10, RZ ;  /* 0x000000100d0d7824 */ /* 0x000fca00078e00ff */
[----:B------:R-:W-:-:S05]  /*0820*/  LOP3.LUT R37, R13, R2, RZ, 0xfc, !PT ;  /* 0x000000020d257212 */ /* 0x000fca00078efcff */
[----:B------:R-:W4:Y:S01]  /*0830*/  LDSM.16.M88.4 R20, [R37] ;  /* 0x000000002514783b */ /* 0x000f220000000200 */
[----:B-1----:R-:W-:Y:S02]  /*0840*/  HMUL2 R4, R8, R4 ;  /* 0x0000000408047232 */ /* 0x002fe40000000000 */
[----:B------:R-:W-:Y:S02]  /*0850*/  HMUL2 R5, R9, R5 ;  /* 0x0000000509057232 */ /* 0x000fe40000000000 */
[----:B------:R-:W-:-:S05]  /*0860*/  HMUL2 R6, R10, R6 ;  /* 0x000000060a067232 */ /* 0x000fca0000000000 */
[----:B--2---:R5:W5:Y:S01]  /*0870*/  HMMA.16816.F32 R28, R16, R4, RZ ;  /* 0x00000004101c723c */ /* 0x004b6200000018ff */
[----:B------:R-:W-:Y:S02]  /*0880*/  HMUL2 R7, R11, R7 ;  /* 0x000000070b077232 */ /* 0x000fe40000000000 */
[----:B------:R-:W-:Y:S04]  /*0890*/  LDSM.16.MT88.4 R8, [R0+0x2800] ;  /* 0x002800000008783b */ /* 0x000fe80000004200 */
[----:B-----5:R-:W-:-:S04]  /*08a0*/  LOP3.LUT R5, R47, 0x4, RZ, 0xfc, !PT ;  /* 0x000000042f057812 */ /* 0x020fc800078efcff */
[----:B------:R-:W-:Y:S01]  /*08b0*/  LOP3.LUT R5, R5, 0x7, R40, 0x78, !PT ;  /* 0x0000000705057812 */ /* 0x000fe200078e7828 */
[----:B------:R5:W5:Y:S04]  /*08c0*/  HMMA.16816.F32 R16, R16, R6, RZ ;  /* 0x000000061010723c */ /* 0x000b6800000018ff */
[----:B------:R-:W-:Y:S02]  /*08d0*/  IMAD.SHL.U32 R13, R5, 0x10, RZ ;  /* 0x00000010050d7824 */ /* 0x000fe400078e00ff */
[----:B-----5:R-:W1:Y:S03]  /*08e0*/  LDSM.16.MT88.4 R4, [R0+0x3800] ;  /* 0x003800000004783b */ /* 0x020e660000004200 */
[----:B------:R-:W-:-:S05]  /*08f0*/  LOP3.LUT R36, R13, R2, RZ, 0xfc, !PT ;  /* 0x000000020d247212 */ /* 0x000fca00078efcff */
[----:B------:R-:W2:Y:S01]  /*0900*/  LDSM.16.M88.4 R12, [R36] ;  /* 0x00000000240c783b */ /* 0x000ea20000000200 */
[----:B------:R-:W-:Y:S01]  /*0910*/  LOP3.LUT R47, R47, 0x6, RZ, 0xfc, !PT ;  /* 0x000000062f2f7812 */ /* 0x000fe200078efcff */
[----:B---3--:R-:W-:Y:S02]  /*0920*/  HMUL2 R24, R24, R32 ;  /* 0x0000002018187232 */ /* 0x008fe40000000000 */
[----:B------:R-:W-:Y:S01]  /*0930*/  HMUL2 R25, R25, R33 ;  /* 0x0000002119197232 */ /* 0x000fe20000000000 */
[----:B------:R-:W-:Y:S01]  /*0940*/  LOP3.LUT R47, R47, 0x7, R40, 0x78, !PT ;  /* 0x000000072f2f7812 */ /* 0x000fe200078e7828 */
[----:B------:R-:W-:Y:S02]  /*0950*/  HMUL2 R26, R26, R34 ;  /* 0x000000221a1a7232 */ /* 0x000fe40000000000 */
[----:B------:R-:W-:Y:S02]  /*0960*/  HMUL2 R27, R27, R35 ;  /* 0x000000231b1b7232 */ /* 0x000fe40000000000 */
[----:B------:R-:W-:Y:S01]  /*0970*/  IMAD.SHL.U32 R47, R47, 0x10, RZ ;  /* 0x000000102f2f7824 */ /* 0x000fe200078e00ff */
[----:B----4-:R-:W5:Y:S04]  /*0980*/  HMMA.16816.F32 R28, R20, R24, R28 ;  /* 0x00000018141c723c */ /* 0x010f68000000181c */
[----:B------:R-:W-:-:S04]  /*0990*/  LOP3.LUT R2, R47, R2, RZ, 0xfc, !PT ;  /* 0x000000022f027212 */ /* 0x000fc800078efcff */
[----:B------:R5:W5:Y:S01]  /*09a0*/  HMMA.16816.F32 R16, R20, R26, R16 ;  /* 0x0000001a1410723c */ /* 0x000b620000001810 */
[----:B------:R-:W-:Y:S04]  /*09b0*/  LDSM.16.M88.4 R32, [R2] ;  /* 0x000000000220783b */ /* 0x000fe80000000200 */
[----:B-----5:R-:W-:Y:S04]  /*09c0*/  LDSM.16.MT88.4 R20, [R0+0x3c00] ;  /* 0x003c00000014783b */ /* 0x020fe80000004200 */
[----:B------:R-:W3:Y:S01]  /*09d0*/  LDSM.16.MT88.4 R24, [R0+0x2c00] ;  /* 0x002c00000018783b */ /* 0x000ee20000004200 */
[----:B-1----:R-:W-:-:S02]  /*09e0*/  HMUL2 R4, R4, R8 ;  /* 0x0000000804047232 */ /* 0x002fc40000000000 */
[----:B------:R-:W-:Y:S02]  /*09f0*/  HMUL2 R5, R5, R9 ;  /* 0x0000000905057232 */ /* 0x000fe40000000000 */
[----:B------:R-:W-:Y:S02]  /*0a00*/  HMUL2 R6, R6, R10 ;  /* 0x0000000a06067232 */ /* 0x000fe40000000000 */
[----:B------:R-:W-:-:S03]  /*0a10*/  HMUL2 R7, R7, R11 ;  /* 0x0000000b07077232 */ /* 0x000fc60000000000 */
[C---:B--2---:R5:W5:Y:S08]  /*0a20*/  HMMA.16816.F32 R28, R12.reuse, R4, R28 ;  /* 0x000000040c1c723c */ /* 0x044b70000000181c */
[----:B------:R5:W5:Y:S02]  /*0a30*/  HMMA.16816.F32 R16, R12, R6, R16 ;  /* 0x000000060c10723c */ /* 0x000b640000001810 */
[----:B-----5:R-:W-:-:S04]  /*0a40*/  SHF.R.U32.HI R5, RZ, 0x2, R40 ;  /* 0x00000002ff057819 */ /* 0x020fc80000011628 */
[----:B------:R-:W-:Y:S02]  /*0a50*/  SGXT.U32 R5, R5, 0x3 ;  /* 0x000000030505781a */ /* 0x000fe40000000000 */
[----:B------:R-:W-:Y:S01]  /*0a60*/  LOP3.LUT R12, R40, 0x3, RZ, 0xc0, !PT ;  /* 0x00000003280c7812 */ /* 0x000fe200078ec0ff */
[----:B---3--:R-:W-:Y:S02]  /*0a70*/  HMUL2 R20, R20, R24 ;  /* 0x0000001814147232 */ /* 0x008fe40000000000 */
[----:B------:R-:W-:Y:S02]  /*0a80*/  HMUL2 R21, R21, R25 ;  /* 0x0000001915157232 */ /* 0x000fe40000000000 */
[----:B------:R-:W-:Y:S02]  /*0a90*/  HMUL2 R22, R22, R26 ;  /* 0x0000001a16167232 */ /* 0x000fe40000000000 */
[----:B------:R-:W-:-:S03]  /*0aa0*/  HMUL2 R23, R23, R27 ;  /* 0x0000001b17177232 */ /* 0x000fc60000000000 */
[C---:B------:R-:W5:Y:S08]  /*0ab0*/  HMMA.16816.F32 R28, R32.reuse, R20, R28 ;  /* 0x00000014201c723c */ /* 0x040f70000000181c */
[----:B------:R-:W5:Y:S01]  /*0ac0*/  HMMA.16816.F32 R16, R32, R22, R16 ;  /* 0x000000162010723c */ /* 0x000f620000001810 */
[----:B------:R-:W-:Y:S01]  /*0ad0*/  LOP3.LUT R4, R5, 0x30, R46, 0xf8, !PT ;  /* 0x0000003005047812 */ /* 0x000fe200078ef82e */
[----:B------:R-:W-:Y:S01]  /*0ae0*/  IMAD R41, R41, 0x4, R12 ;  /* 0x0000000429297824 */ /* 0x000fe200078e020c */
[----:B------:R-:W-:-:S03]  /*0af0*/  LOP3.LUT R5, R5, 0x38, R46, 0xf8, !PT ;  /* 0x0000003805057812 */ /* 0x000fc600078ef82e */
[----:B------:R-:W-:Y:S02]  /*0b00*/  IMAD R4, R4, 0x14, R41 ;  /* 0x0000001404047824 */ /* 0x000fe400078e0229 */
[----:B------:R-:W-:Y:S02]  /*0b10*/  IMAD R5, R5, 0x5, R12 ;  /* 0x0000000505057824 */ /* 0x000fe400078e020c */
[----:B------:R-:W-:Y:S02]  /*0b20*/  IMAD.SHL.U32 R40, R4, 0x2, RZ ;  /* 0x0000000204287824 */ /* 0x000fe400078e00ff */
[----:B------:R-:W-:-:S03]  /*0b30*/  IMAD.SHL.U32 R41, R5, 0x8, RZ ;  /* 0x0000000805297824 */ /* 0x000fc600078e00ff */
[----:B-----5:R-:W-:Y:S04]  /*0b40*/  STS.64 [R40.X4+0x4000], R28 ;  /* 0x0040001c28007388 */ /* 0x020fe80000004a00 */
[----:B------:R-:W-:Y:S04]  /*0b50*/  STS.64 [R40.X4+0x4500], R30 ;  /* 0x0045001e28007388 */ /* 0x000fe80000004a00 */
[----:B------:R-:W-:Y:S04]  /*0b60*/  STS.64 [R40.X4+0x4040], R16 ;  /* 0x0040401028007388 */ /* 0x000fe80000004a00 */
[----:B------:R-:W-:Y:S04]  /*0b70*/  STS.64 [R40.X4+0x4540], R18 ;  /* 0x0045401228007388 */ /* 0x000fe80000004a00 */
[----:B------:R-:W-:Y:S06]  /*0b80*/  BAR.SYNC 0x0 ;  /* 0x0000000000007b1d */ /* 0x000fec0000000000 */
[----:B------:R-:W1:Y:S04]  /*0b90*/  LDS.128 R8, [R41.X4+0x4000] ;  /* 0x0040000029087984 */ /* 0x000e680000004c00 */
[----:B------:R-:W2:Y:S01]  /*0ba0*/  LDS.128 R4, [R41.X4+0x4010] ;  /* 0x0040100029047984 */ /* 0x000ea20000004c00 */
[----:B------:R-:W-:-:S04]  /*0bb0*/  IMAD.WIDE.U32 R12, R12, 0x10, RZ ;  /* 0x000000100c0c7825 */ /* 0x000fc800078e00ff */
[----:B------:R-:W-:Y:S01]  /*0bc0*/  IMAD.SHL.U32 R15, R44, 0x1000, RZ ;  /* 0x000010002c0f7824 */ /* 0x000fe200078e00ff */
[----:B------:R-:W-:-:S04]  /*0bd0*/  LOP3.LUT R45, R45, R13, RZ, 0xfc, !PT ;  /* 0x0000000d2d2d7212 */ /* 0x000fc800078efcff */
[----:B------:R-:W-:-:S05]  /*0be0*/  LOP3.LUT R44, R15, R12, RZ, 0xfc, !PT ;  /* 0x0000000c0f2c7212 */ /* 0x000fca00078efcff */
[----:B------:R-:W-:-:S05]  /*0bf0*/  IMAD.WIDE R44, R43, 0x2, R44 ;  /* 0x000000022b2c7825 */ /* 0x000fca00078e022c */
[C---:B------:R-:W-:Y:S02]  /*0c00*/  LOP3.LUT R32, R44.reuse, 0x40, RZ, 0xfc, !PT ;  /* 0x000000402c207812 */ /* 0x040fe400078efcff */
[----:B------:R-:W-:Y:S02]  /*0c10*/  IADD3 R34, P1, R44, c[0x0][0x180], RZ ;  /* 0x000060002c227a10 */ /* 0x000fe40007f3e0ff */
[----:B------:R-:W-:Y:S02]  /*0c20*/  IADD3 R32, P2, R32, c[0x0][0x168], RZ ;  /* 0x00005a0020207a10 */ /* 0x000fe40007f5e0ff */
[C---:B------:R-:W-:Y:S02]  /*0c30*/  IADD3.X R35, R45.reuse, c[0x0][0x184], RZ, P1, !PT ;  /* 0x000061002d237a10 */ /* 0x040fe40000ffe4ff */
[----:B------:R-:W-:Y:S02]  /*0c40*/  IADD3.X R33, R45, c[0x0][0x16c], RZ, P2, !PT ;  /* 0x00005b002d217a10 */ /* 0x000fe400017fe4ff */
[----:B-1----:R-:W-:-:S02]  /*0c50*/  F2FP.PACK_AB R24, R9, R8 ;  /* 0x000000080918723e */ /* 0x002fc400000000ff */
[----:B------:R-:W-:Y:S02]  /*0c60*/  F2FP.PACK_AB R25, R11, R10 ;  /* 0x0000000a0b19723e */ /* 0x000fe400000000ff */
[----:B--2---:R-:W-:Y:S02]  /*0c70*/  F2FP.PACK_AB R26, R5, R4 ;  /* 0x00000004051a723e */ /* 0x004fe400000000ff */
[----:B------:R-:W-:-:S05]  /*0c80*/  F2FP.PACK_AB R27, R7, R6 ;  /* 0x00000006071b723e */ /* 0x000fca00000000ff */
[----:B------:R-:W-:Y:S04]  /*0c90*/  @P0 STG.E.128 [R34.64], R24 ;  /* 0x0000001822000986 */ /* 0x000fe8000c101d04 */
[----:B------:R-:W-:Y:S06]  /*0ca0*/  BAR.SYNC 0x0 ;  /* 0x0000000000007b1d */ /* 0x000fec0000000000 */
[----:B------:R-:W-:Y:S01]  /*0cb0*/  @!PT LDS RZ, [RZ] ;  /* 0x00000000fffff984 */ /* 0x000fe20000000800 */
[----:B------:R-:W-:Y:S01]  /*0cc0*/  @!PT LDS RZ, [RZ] ;  /* 0x00000000fffff984 */ /* 0x000fe20000000800 */
[----:B------:R-:W-:Y:S01]  /*0cd0*/  @!PT LDS RZ, [RZ] ;  /* 0x00000000fffff984 */ /* 0x000fe20000000800 */
[----:B------:R1:W-:Y:S04]  /*0ce0*/  LDGSTS.E.BYPASS.128 [R3+0x3000], [R32.64], P0 ;  /* 0x0300000020037fae */ /* 0x0003e80008101c44 */
[----:B------:R-:W0:Y:S01]  /*0cf0*/  LDGDEPBAR ;  /* 0x00000000000079af */ /* 0x000e220000000000 */
[----:B------:R-:W-:-:S04]  /*0d00*/  DEPBAR.LE SB0, 0x0 ;  /* 0x000080000000791a */ /* 0x000fc80000000000 */
[----:B------:R-:W-:Y:S06]  /*0d10*/  BAR.SYNC 0x0 ;  /* 0x0000000000007b1d */ /* 0x000fec0000000000 */
[----:B------:R-:W-:Y:S04]  /*0d20*/  LDSM.16.MT88.4 R4, [R0+0x3000] ;  /* 0x003000000004783b */ /* 0x000fe80000004200 */
[----:B------:R-:W2:Y:S04]  /*0d30*/  LDSM.16.MT88.4 R8, [R0+0x2000] ;  /* 0x002000000008783b */ /* 0x000ea80000004200 */
[----:B------:R-:W3:Y:S04]  /*0d40*/  LDSM.16.M88.4 R12, [R38] ;  /* 0x00000000260c783b */ /* 0x000ee80000000200 */
[----:B------:R-:W-:Y:S04]  /*0d50*/  LDSM.16.MT88.4 R16, [R0+0x3400] ;  /* 0x003400000010783b */ /* 0x000fe80000004200 */
[----:B------:R-:W4:Y:S04]  /*0d60*/  LDSM.16.MT88.4 R20, [R0+0x2400] ;  /* 0x002400000014783b */ /* 0x000f280000004200 */
[----:B------:R-:W1:Y:S01]  /*0d70*/  LDSM.16.M88.4 R24, [R37] ;  /* 0x000000002518783b */ /* 0x000e620000000200 */
[----:B--2---:R-:W-:-:S02]  /*0d80*/  HMUL2 R4, R4, R8 ;  /* 0x0000000804047232 */ /* 0x004fc40000000000 */
[----:B------:R-:W-:Y:S02]  /*0d90*/  HMUL2 R5, R5, R9 ;  /* 0x0000000905057232 */ /* 0x000fe40000000000 */
[----:B------:R-:W-:Y:S02]  /*0da0*/  HMUL2 R6, R6, R10 ;  /* 0x0000000a06067232 */ /* 0x000fe40000000000 */
[----:B------:R-:W-:Y:S02]  /*0db0*/  HMUL2 R7, R7, R11 ;  /* 0x0000000b07077232 */ /* 0x000fe40000000000 */
[----:B------:R-:W-:Y:S01]  /*0dc0*/  LDSM.16.MT88.4 R8, [R0+0x3800] ;  /* 0x003800000008783b */ /* 0x000fe20000004200 */
[C---:B---3--:R-:W5:Y:S08]  /*0dd0*/  HMMA.16816.F32 R28, R12.reuse, R4, RZ ;  /* 0x000000040c1c723c */ /* 0x048f7000000018ff */
[----:B------:R5:W5:Y:S01]  /*0de0*/  HMMA.16816.F32 R12, R12, R6, RZ ;  /* 0x000000060c0c723c */ /* 0x000b6200000018ff */
[----:B----4-:R-:W-:Y:S01]  /*0df0*/  HMUL2 R16, R16, R20 ;  /* 0x0000001410107232 */ /* 0x010fe20000000000 */
[----:B-----5:R-:W2:Y:S01]  /*0e00*/  LDSM.16.MT88.4 R4, [R0+0x2800] ;  /* 0x002800000004783b */ /* 0x020ea20000004200 */
[----:B------:R-:W-:-:S02]  /*0e10*/  HMUL2 R17, R17, R21 ;  /* 0x0000001511117232 */ /* 0x000fc40000000000 */
[----:B------:R-:W-:Y:S02]  /*0e20*/  HMUL2 R18, R18, R22 ;  /* 0x0000001612127232 */ /* 0x000fe40000000000 */
[----:B------:R-:W-:-:S09]  /*0e30*/  HMUL2 R19, R19, R23 ;  /* 0x0000001713137232 */ /* 0x000fd20000000000 */
[C---:B-1----:R-:W5:Y:S08]  /*0e40*/  HMMA.16816.F32 R28, R24.reuse, R16, R28 ;  /* 0x00000010181c723c */ /* 0x042f70000000181c */
[----:B------:R5:W5:Y:S02]  /*0e50*/  HMMA.16816.F32 R12, R24, R18, R12 ;  /* 0x00000012180c723c */ /* 0x000b64000000180c */
[----:B-----5:R-:W1:Y:S01]  /*0e60*/  LDSM.16.M88.4 R16, [R36] ;  /* 0x000000002410783b */ /* 0x020e620000000200 */
[----:B--2---:R-:W-:-:S02]  /*0e70*/  HMUL2 R4, R8, R4 ;  /* 0x0000000408047232 */ /* 0x004fc40000000000 */
[----:B------:R-:W-:Y:S02]  /*0e80*/  HMUL2 R5, R9, R5 ;  /* 0x0000000509057232 */ /* 0x000fe40000000000 */
[----:B------:R-:W-:Y:S02]  /*0e90*/  HMUL2 R20, R10, R6 ;  /* 0x000000060a147232 */ /* 0x000fe40000000000 */
[----:B------:R-:W-:Y:S02]  /*0ea0*/  HMUL2 R21, R11, R7 ;  /* 0x000000070b157232 */ /* 0x000fe40000000000 */
[----:B------:R-:W-:Y:S05]  /*0eb0*/  LDSM.16.MT88.4 R8, [R0+0x2c00] ;  /* 0x002c00000008783b */ /* 0x000fea0000004200 */
[C---:B-1----:R5:W5:Y:S02]  /*0ec0*/  HMMA.16816.F32 R28, R16.reuse, R4, R28 ;  /* 0x00000004101c723c */ /* 0x042b64000000181c */
[----:B-----5:R-:W1:Y:S06]  /*0ed0*/  LDSM.16.MT88.4 R4, [R0+0x3c00] ;  /* 0x003c00000004783b */ /* 0x020e6c0000004200 */
[----:B------:R5:W5:Y:S02]  /*0ee0*/  HMMA.16816.F32 R16, R16, R20, R12 ;  /* 0x000000141010723c */ /* 0x000b64000000180c */
[----:B-----5:R-:W2:Y:S01]  /*0ef0*/  LDSM.16.M88.4 R12, [R2] ;  /* 0x00000000020c783b */ /* 0x020ea20000000200 */
[----:B-1----:R-:W-:-:S02]  /*0f00*/  HMUL2 R4, R4, R8 ;  /* 0x0000000804047232 */ /* 0x002fc40000000000 */
[----:B------:R-:W-:Y:S02]  /*0f10*/  HMUL2 R5, R5, R9 ;  /* 0x0000000905057232 */ /* 0x000fe40000000000 */
[----:B------:R-:W-:Y:S02]  /*0f20*/  HMUL2 R6, R6, R10 ;  /* 0x0000000a06067232 */ /* 0x000fe40000000000 */
[----:B------:R-:W-:-:S07]  /*0f30*/  HMUL2 R7, R7, R11 ;  /* 0x0000000b07077232 */ /* 0x000fce0000000000 */
[C---:B--2---:R-:W5:Y:S08]  /*0f40*/  HMMA.16816.F32 R28, R12.reuse, R4, R28 ;  /* 0x000000040c1c723c */ /* 0x044f70000000181c */
[----:B------:R-:W5:-:S15]  /*0f50*/  HMMA.16816.F32 R16, R12, R6, R16 ;  /* 0x000000060c10723c */ /* 0x000f5e0000001810 */
[----:B-----5:R-:W-:Y:S04]  /*0f60*/  STS.64 [R40.X4+0x4000], R28 ;  /* 0x0040001c28007388 */ /* 0x020fe80000004a00 */
[----:B------:R-:W-:Y:S04]  /*0f70*/  STS.64 [R40.X4+0x4500], R30 ;  /* 0x0045001e28007388 */ /* 0x000fe80000004a00 */
[----:B------:R-:W-:Y:S04]  /*0f80*/  STS.64 [R40.X4+0x4040], R16 ;  /* 0x0040401028007388 */ /* 0x000fe80000004a00 */
[----:B------:R-:W-:Y:S04]  /*0f90*/  STS.64 [R40.X4+0x4540], R18 ;  /* 0x0045401228007388 */ /* 0x000fe80000004a00 */
[----:B------:R-:W-:Y:S06]  /*0fa0*/  BAR.SYNC 0x0 ;  /* 0x0000000000007b1d */ /* 0x000fec0000000000 */
[----:B------:R-:W1:Y:S04]  /*0fb0*/  LDS.128 R8, [R41.X4+0x4000] ;  /* 0x0040000029087984 */ /* 0x000e680000004c00 */
[----:B------:R-:W2:Y:S01]  /*0fc0*/  LDS.128 R4, [R41.X4+0x4010] ;  /* 0x0040100029047984 */ /* 0x000ea20000004c00 */
[----:B-1----:R-:W-:-:S02]  /*0fd0*/  F2FP.PACK_AB R24, R9, R8 ;  /* 0x000000080918723e */ /* 0x002fc400000000ff */
[----:B------:R-:W-:Y:S02]  /*0fe0*/  F2FP.PACK_AB R25, R11, R10 ;  /* 0x0000000a0b19723e */ /* 0x000fe400000000ff */
[----:B--2---:R-:W-:Y:S02]  /*0ff0*/  F2FP.PACK_AB R26, R5, R4 ;  /* 0x00000004051a723e */ /* 0x004fe400000000ff */
[----:B------:R-:W-:-:S05]  /*1000*/  F2FP.PACK_AB R27, R7, R6 ;  /* 0x00000006071b723e */ /* 0x000fca00000000ff */
[----:B------:R-:W-:Y:S04]  /*1010*/  @P0 STG.E.128 [R34.64+0x40], R24 ;  /* 0x0000401822000986 */ /* 0x000fe8000c101d04 */
[----:B------:R-:W-:Y:S06]  /*1020*/  BAR.SYNC 0x0 ;  /* 0x0000000000007b1d */ /* 0x000fec0000000000 */
[----:B------:R-:W-:Y:S01]  /*1030*/  @!PT LDS RZ, [RZ] ;  /* 0x00000000fffff984 */ /* 0x000fe20000000800 */
[----:B------:R-:W-:Y:S01]  /*1040*/  @!PT LDS RZ, [RZ] ;  /* 0x00000000fffff984 */ /* 0x000fe20000000800 */
[----:B------:R-:W-:Y:S01]  /*1050*/  @!PT LDS RZ, [RZ] ;  /* 0x00000000fffff984 */ /* 0x000fe20000000800 */
[----:B------:R1:W-:Y:S04]  /*1060*/  LDGSTS.E.BYPASS.128 [R3+0x3000], [R32.64+0x40], P0 ;  /* 0x0300004020037fae */ /* 0x0003e80008101c44 */
        /* <DEDUP_REMOVED lines=111> */
[----:B------:R1:W-:Y:S04]  /*1760*/  LDGSTS.E.BYPASS.128 [R3+0x3000], [R32.64+0xc0], !PT ;  /* 0x030000c020037fae */ /* 0x0003e8000f901c44 */
[----:B------:R-:W0:Y:S01]  /*1770*/  LDGDEPBAR ;  /* 0x00000000000079af */ /* 0x000e220000000000 */
[----:B------:R-:W-:-:S02]  /*1780*/  SHF.R.S32.HI R4, RZ, 0x1f, R43 ;  /* 0x0000001fff047819 */ /* 0x000fc4000001142b */
[----:B------:R-:W-:-:S04]  /*1790*/  LEA R5, P1, R43, c[0x0][0x160], 0x1 ;  /* 0x000058002b057a11 */ /* 0x000fc800078208ff */
[----:B------:R-:W-:Y:S02]  /*17a0*/  LEA.HI.X R4, R43, c[0x0][0x164], R4, 0x1, P1 ;  /* 0x000059002b047a11 */ /* 0x000fe400008f0c04 */
[----:B------:R-:W-:-:S05]  /*17b0*/  IADD3 R42, P1, R5, R42, RZ ;  /* 0x0000002a052a7210 */ /* 0x000fca0007f3e0ff */
[----:B------:R-:W-:Y:S01]  /*17c0*/  IMAD.X R43, R4, 0x1, R39, P1 ;  /* 0x00000001042b7824 */ /* 0x000fe200008e0627 */
[----:B------:R-:W-:-:S04]  /*17d0*/  DEPBAR.LE SB0, 0x0 ;  /* 0x000080000000791a */ /* 0x000fc80000000000 */
[----:B------:R-:W-:Y:S06]  /*17e0*/  BAR.SYNC 0x0 ;  /* 0x0000000000007b1d */ /* 0x000fec0000000000 */
[----:B------:R-:W-:-:S04]  /*17f0*/  DEPBAR.LE SB0, 0x0 ;  /* 0x000080000000791a */ /* 0x000fc80000000000 */
        /* <DEDUP_REMOVED lines=9> */
[----:B------:R-:W3:Y:S04]  /*1890*/  LDSM.16.MT88.4 R8, [R0+0x2000] ;  /* 0x002000000008783b */ /* 0x000ee80000004200 */
[----:B-1----:R-:W1:Y:S04]  /*18a0*/  LDSM.16.M88.4 R32, [R38] ;  /* 0x000000002620783b */ /* 0x002e680000000200 */
[----:B------:R-:W-:Y:S04]  /*18b0*/  LDSM.16.MT88.4 R20, [R0+0x3400] ;  /* 0x003400000014783b */ /* 0x000fe80000004200 */
[----:B------:R-:W4:Y:S04]  /*18c0*/  LDSM.16.MT88.4 R24, [R0+0x2400] ;  /* 0x002400000018783b */ /* 0x000f280000004200 */
[----:B------:R-:W2:Y:S04]  /*18d0*/  LDSM.16.M88.4 R28, [R37] ;  /* 0x00000000251c783b */ /* 0x000ea80000000200 */
[----:B------:R-:W-:Y:S01]  /*18e0*/  LDSM.16.M88.4 R16, [R36] ;  /* 0x000000002410783b */ /* 0x000fe20000000200 */
[----:B---3--:R-:W-:-:S02]  /*18f0*/  HMUL2 R4, R4, R8 ;  /* 0x0000000804047232 */ /* 0x008fc40000000000 */
[----:B------:R-:W-:Y:S02]  /*1900*/  HMUL2 R5, R5, R9 ;  /* 0x0000000905057232 */ /* 0x000fe40000000000 */
[----:B------:R-:W-:Y:S02]  /*1910*/  HMUL2 R6, R6, R10 ;  /* 0x0000000a06067232 */ /* 0x000fe40000000000 */
[----:B------:R-:W-:Y:S02]  /*1920*/  HMUL2 R7, R7, R11 ;  /* 0x0000000b07077232 */ /* 0x000fe40000000000 */
[----:B------:R-:W-:Y:S01]  /*1930*/  LDSM.16.MT88.4 R8, [R0+0x3800] ;  /* 0x003800000008783b */ /* 0x000fe20000004200 */
[C---:B-1----:R-:W5:Y:S08]  /*1940*/  HMMA.16816.F32 R12, R32.reuse, R4, RZ ;  /* 0x00000004200c723c */ /* 0x042f7000000018ff */
[----:B------:R5:W5:Y:S02]  /*1950*/  HMMA.16816.F32 R32, R32, R6, RZ ;  /* 0x000000062020723c */ /* 0x000b6400000018ff */
[----:B-----5:R-:W1:Y:S01]  /*1960*/  LDSM.16.MT88.4 R4, [R0+0x2800] ;  /* 0x002800000004783b */ /* 0x020e620000004200 */
[----:B----4-:R-:W-:-:S02]  /*1970*/  HMUL2 R20, R20, R24 ;  /* 0x0000001814147232 */ /* 0x010fc40000000000 */
[----:B------:R-:W-:Y:S02]  /*1980*/  HMUL2 R21, R21, R25 ;  /* 0x0000001915157232 */ /* 0x000fe40000000000 */
[----:B------:R-:W-:Y:S02]  /*1990*/  HMUL2 R22, R22, R26 ;  /* 0x0000001a16167232 */ /* 0x000fe40000000000 */
[----:B------:R-:W-:Y:S02]  /*19a0*/  HMUL2 R23, R23, R27 ;  /* 0x0000001b17177232 */ /* 0x000fe40000000000 */
[----:B------:R-:W-:Y:S05]  /*19b0*/  LDSM.16.M88.4 R24, [R2] ;  /* 0x000000000218783b */ /* 0x000fea0000000200 */
[C---:B--2---:R-:W5:Y:S08]  /*19c0*/  HMMA.16816.F32 R12, R28.reuse, R20, R12 ;  /* 0x000000141c0c723c */ /* 0x044f70000000180c */
[----:B------:R5:W5:Y:S02]  /*19d0*/  HMMA.16816.F32 R32, R28, R22, R32 ;  /* 0x000000161c20723c */ /* 0x000b640000001820 */
[----:B-----5:R-:W-:Y:S04]  /*19e0*/  LDSM.16.MT88.4 R20, [R0+0x3c00] ;  /* 0x003c00000014783b */ /* 0x020fe80000004200 */
[----:B------:R-:W2:Y:S01]  /*19f0*/  LDSM.16.MT88.4 R28, [R0+0x2c00] ;  /* 0x002c0000001c783b */ /* 0x000ea20000004200 */
[----:B-1----:R-:W-:-:S02]  /*1a00*/  HMUL2 R4, R8, R4 ;  /* 0x0000000408047232 */ /* 0x002fc40000000000 */
[----:B------:R-:W-:Y:S02]  /*1a10*/  HMUL2 R5, R9, R5 ;  /* 0x0000000509057232 */ /* 0x000fe40000000000 */
[----:B------:R-:W-:Y:S02]  /*1a20*/  HMUL2 R6, R10, R6 ;  /* 0x000000060a067232 */ /* 0x000fe40000000000 */
[----:B------:R-:W-:-:S03]  /*1a30*/  HMUL2 R7, R11, R7 ;  /* 0x000000070b077232 */ /* 0x000fc60000000000 */
[C---:B------:R-:W5:Y:S08]  /*1a40*/  HMMA.16816.F32 R12, R16.reuse, R4, R12 ;  /* 0x00000004100c723c */ /* 0x040f70000000180c */
[----:B------:R-:W5:Y:S01]  /*1a50*/  HMMA.16816.F32 R32, R16, R6, R32 ;  /* 0x000000061020723c */ /* 0x000f620000001820 */
[----:B--2---:R-:W-:Y:S02]  /*1a60*/  HMUL2 R20, R20, R28 ;  /* 0x0000001c14147232 */ /* 0x004fe40000000000 */
[----:B------:R-:W-:-:S02]  /*1a70*/  HMUL2 R21, R21, R29 ;  /* 0x0000001d15157232 */ /* 0x000fc40000000000 */
[----:B------:R-:W-:Y:S02]  /*1a80*/  HMUL2 R22, R22, R30 ;  /* 0x0000001e16167232 */ /* 0x000fe40000000000 */
[----:B------:R-:W-:-:S09]  /*1a90*/  HMUL2 R23, R23, R31 ;  /* 0x0000001f17177232 */ /* 0x000fd20000000000 */
[C---:B-----5:R-:W5:Y:S08]  /*1aa0*/  HMMA.16816.F32 R12, R24.reuse, R20, R12 ;  /* 0x00000014180c723c */ /* 0x060f70000000180c */
        /* <DEDUP_REMOVED lines=8> */
[----:B------:R-:W-:-:S02]  /*1b30*/  LOP3.LUT R16, R44, 0x40, RZ, 0xfc, !PT ;  /* 0x000000402c107812 */ /* 0x000fc400078efcff */
[----:B------:R-:W-:Y:S02]  /*1b40*/  IADD3 R42, P1, R44, c[0x0][0x178], RZ ;  /* 0x00005e002c2a7a10 */ /* 0x000fe40007f3e0ff */
[----:B------:R-:W-:Y:S02]  /*1b50*/  IADD3 R44, P2, R16, c[0x0][0x160], RZ ;  /* 0x00005800102c7a10 */ /* 0x000fe40007f5e0ff */
[C---:B------:R-:W-:Y:S02]  /*1b60*/  IADD3.X R43, R45.reuse, c[0x0][0x17c], RZ, P1, !PT ;  /* 0x00005f002d2b7a10 */ /* 0x040fe40000ffe4ff */
[----:B------:R-:W-:Y:S02]  /*1b70*/  IADD3.X R45, R45, c[0x0][0x164], RZ, P2, !PT ;  /* 0x000059002d2d7a10 */ /* 0x000fe400017fe4ff */
[----:B-1----:R-:W-:Y:S02]  /*1b80*/  F2FP.PACK_AB R12, R5, R4 ;  /* 0x00000004050c723e */ /* 0x002fe400000000ff */
[----:B------:R-:W-:-:S02]  /*1b90*/  F2FP.PACK_AB R13, R7, R6 ;  /* 0x00000006070d723e */ /* 0x000fc400000000ff */
[----:B--2---:R-:W-:Y:S02]  /*1ba0*/  F2FP.PACK_AB R14, R9, R8 ;  /* 0x00000008090e723e */ /* 0x004fe400000000ff */
[----:B------:R-:W-:-:S05]  /*1bb0*/  F2FP.PACK_AB R15, R11, R10 ;  /* 0x0000000a0b0f723e */ /* 0x000fca00000000ff */
[----:B------:R-:W-:Y:S04]  /*1bc0*/  @P0 STG.E.128 [R42.64], R12 ;  /* 0x0000000c2a000986 */ /* 0x000fe8000c101d04 */
[----:B------:R-:W-:Y:S06]  /*1bd0*/  BAR.SYNC 0x0 ;  /* 0x0000000000007b1d */ /* 0x000fec0000000000 */
[----:B------:R-:W-:Y:S01]  /*1be0*/  @!PT LDS RZ, [RZ] ;  /* 0x00000000fffff984 */ /* 0x000fe20000000800 */
[----:B------:R-:W-:Y:S01]  /*1bf0*/  @!PT LDS RZ, [RZ] ;  /* 0x00000000fffff984 */ /* 0x000fe20000000800 */
[----:B------:R-:W-:Y:S01]  /*1c00*/  @!PT LDS RZ, [RZ] ;  /* 0x00000000fffff984 */ /* 0x000fe20000000800 */
[----:B------:R-:W-:Y:S04]  /*1c10*/  LDGSTS.E.BYPASS.128 [R3+0x3000], [R44.64], P0 ;  /* 0x030000002c037fae */ /* 0x000fe80008101c44 */
[----:B------:R-:W0:Y:S01]  /*1c20*/  LDGDEPBAR ;  /* 0x00000000000079af */ /* 0x000e220000000000 */
[----:B------:R-:W-:-:S04]  /*1c30*/  DEPBAR.LE SB0, 0x0 ;  /* 0x000080000000791a */ /* 0x000fc80000000000 */
[----:B------:R-:W-:Y:S06]  /*1c40*/  BAR.SYNC 0x0 ;  /* 0x0000000000007b1d */ /* 0x000fec0000000000 */
[----:B------:R-:W-:Y:S04]  /*1c50*/  LDSM.16.MT88.4 R4, [R0+0x3000] ;  /* 0x003000000004783b */ /* 0x000fe80000004200 */
[----:B------:R-:W1:Y:S04]  /*1c60*/  LDSM.16.MT88.4 R8, [R0+0x2000] ;  /* 0x002000000008783b */ /* 0x000e680000004200 */
[----:B------:R-:W2:Y:S04]  /*1c70*/  LDSM.16.M88.4 R32, [R38] ;  /* 0x000000002620783b */ /* 0x000ea80000000200 */
[----:B------:R-:W-:Y:S04]  /*1c80*/  LDSM.16.MT88.4 R28, [R0+0x3400] ;  /* 0x00340000001c783b */ /* 0x000fe80000004200 */
[----:B------:R-:W3:Y:S04]  /*1c90*/  LDSM.16.MT88.4 R24, [R0+0x2400] ;  /* 0x002400000018783b */ /* 0x000ee80000004200 */
[----:B------:R-:W4:Y:S04]  /*1ca0*/  LDSM.16.M88.4 R20, [R37] ;  /* 0x000000002514783b */ /* 0x000f280000000200 */
[----:B------:R-:W-:Y:S01]  /*1cb0*/  LDSM.16.MT88.4 R12, [R0+0x3800] ;  /* 0x00380000000c783b */ /* 0x000fe20000004200 */
[----:B-1----:R-:W-:-:S02]  /*1cc0*/  HMUL2 R4, R4, R8 ;  /* 0x0000000804047232 */ /* 0x002fc40000000000 */
[----:B------:R-:W-:Y:S02]  /*1cd0*/  HMUL2 R5, R5, R9 ;  /* 0x0000000905057232 */ /* 0x000fe40000000000 */
[----:B------:R-:W-:Y:S02]  /*1ce0*/  HMUL2 R16, R6, R10 ;  /* 0x0000000a06107232 */ /* 0x000fe40000000000 */
[----:B------:R-:W-:Y:S02]  /*1cf0*/  HMUL2 R17, R7, R11 ;  /* 0x0000000b07117232 */ /* 0x000fe40000000000 */
[----:B------:R-:W1:Y:S01]  /*1d00*/  LDSM.16.MT88.4 R8, [R0+0x2800] ;  /* 0x002800000008783b */ /* 0x000e620000004200 */
[C---:B--2---:R-:W5:Y:S08]  /*1d10*/  HMMA.16816.F32 R4, R32.reuse, R4, RZ ;  /* 0x000000042004723c */ /* 0x044f7000000018ff */
[----:B------:R5:W5:Y:S02]  /*1d20*/  HMMA.16816.F32 R32, R32, R16, RZ ;  /* 0x000000102020723c */ /* 0x000b6400000018ff */
[----:B-----5:R-:W2:Y:S01]  /*1d30*/  LDSM.16.M88.4 R16, [R36] ;  /* 0x000000002410783b */ /* 0x020ea20000000200 */
[----:B---3--:R-:W-:-:S02]  /*1d40*/  HMUL2 R24, R28, R24 ;  /* 0x000000181c187232 */ /* 0x008fc40000000000 */
[----:B------:R-:W-:Y:S02]  /*1d50*/  HMUL2 R25, R29, R25 ;  /* 0x000000191d197232 */ /* 0x000fe40000000000 */
[----:B------:R-:W-:Y:S02]  /*1d60*/  HMUL2 R26, R30, R26 ;  /* 0x0000001a1e1a7232 */ /* 0x000fe40000000000 */
[----:B------:R-:W-:Y:S02]  /*1d70*/  HMUL2 R27, R31, R27 ;  /* 0x0000001b1f1b7232 */ /* 0x000fe40000000000 */
[----:B------:R-:W-:Y:S05]  /*1d80*/  LDSM.16.MT88.4 R28, [R0+0x2c00] ;  /* 0x002c0000001c783b */ /* 0x000fea0000004200 */
[C---:B----4-:R-:W5:Y:S08]  /*1d90*/  HMMA.16816.F32 R4, R20.reuse, R24, R4 ;  /* 0x000000181404723c */ /* 0x050f700000001804 */
[----:B------:R5:W5:Y:S02]  /*1da0*/  HMMA.16816.F32 R32, R20, R26, R32 ;  /* 0x0000001a1420723c */ /* 0x000b640000001820 */
[----:B-----5:R-:W3:Y:S04]  /*1db0*/  LDSM.16.MT88.4 R20, [R0+0x3c00] ;  /* 0x003c00000014783b */ /* 0x020ee80000004200 */
[----:B------:R-:W4:Y:S01]  /*1dc0*/  LDSM.16.M88.4 R24, [R2] ;  /* 0x000000000218783b */ /* 0x000f220000000200 */
[----:B-1----:R-:W-:-:S02]  /*1dd0*/  HMUL2 R8, R12, R8 ;  /* 0x000000080c087232 */ /* 0x002fc40000000000 */
[----:B------:R-:W-:Y:S02]  /*1de0*/  HMUL2 R9, R13, R9 ;  /* 0x000000090d097232 */ /* 0x000fe40000000000 */
[----:B------:R-:W-:Y:S02]  /*1df0*/  HMUL2 R10, R14, R10 ;  /* 0x0000000a0e0a7232 */ /* 0x000fe40000000000 */
[----:B------:R-:W-:-:S03]  /*1e00*/  HMUL2 R11, R15, R11 ;  /* 0x0000000b0f0b7232 */ /* 0x000fc60000000000 */
[C---:B--2---:R-:W5:Y:S08]  /*1e10*/  HMMA.16816.F32 R4, R16.reuse, R8, R4 ;  /* 0x000000081004723c */ /* 0x044f700000001804 */
[----:B------:R-:W5:Y:S01]  /*1e20*/  HMMA.16816.F32 R32, R16, R10, R32 ;  /* 0x0000000a1020723c */ /* 0x000f620000001820 */
[----:B---3--:R-:W-:Y:S02]  /*1e30*/  HMUL2 R20, R20, R28 ;  /* 0x0000001c14147232 */ /* 0x008fe40000000000 */
[----:B------:R-:W-:-:S02]  /*1e40*/  HMUL2 R21, R21, R29 ;  /* 0x0000001d15157232 */ /* 0x000fc40000000000 */
[----:B------:R-:W-:Y:S02]  /*1e50*/  HMUL2 R22, R22, R30 ;  /* 0x0000001e16167232 */ /* 0x000fe40000000000 */
[----:B------:R-:W-:-:S09]  /*1e60*/  HMUL2 R23, R23, R31 ;  /* 0x0000001f17177232 */ /* 0x000fd20000000000 */
[C---:B----45:R-:W5:Y:S08]  /*1e70*/  HMMA.16816.F32 R4, R24.reuse, R20, R4 ;  /* 0x000000141804723c */ /* 0x070f700000001804 */
        /* <DEDUP_REMOVED lines=17> */
[----:B------:R-:W-:Y:S04]  /*1f90*/  LDGSTS.E.BYPASS.128 [R3+0x3000], [R44.64+0x40], P0 ;  /* 0x030000402c037fae */ /* 0x000fe80008101c44 */
        /* <DEDUP_REMOVED lines=79> */
[C---:B----4-:R5:W5:Y:S02]  /*2490*/  HMMA.16816.F32 R16, R12.reuse, R4, R16 ;  /* 0x000000040c10723c */ /* 0x050b640000001810 */
[----:B-----5:R-:W3:Y:S06]  /*24a0*/  LDSM.16.MT88.4 R4, [R0+0x3c00] ;  /* 0x003c00000004783b */ /* 0x020eec0000004200 */
[----:B------:R5:W5:Y:S02]  /*24b0*/  HMMA.16816.F32 R28, R12, R38, R28 ;  /* 0x000000260c1c723c */ /* 0x000b64000000181c */
[----:B-----5:R-:W4:Y:S01]  /*24c0*/  LDSM.16.M88.4 R12, [R2] ;  /* 0x00000000020c783b */ /* 0x020f220000000200 */
[----:B-1----:R-:W-:-:S02]  /*24d0*/  HMUL2 R20, R20, R24 ;  /* 0x0000001814147232 */ /* 0x002fc40000000000 */
[----:B------:R-:W-:Y:S02]  /*24e0*/  HMUL2 R21, R21, R25 ;  /* 0x0000001915157232 */ /* 0x000fe40000000000 */
[----:B------:R-:W-:Y:S02]  /*24f0*/  HMUL2 R22, R22, R26 ;  /* 0x0000001a16167232 */ /* 0x000fe40000000000 */
[----:B------:R-:W-:-:S07]  /*2500*/  HMUL2 R23, R23, R27 ;  /* 0x0000001b17177232 */ /* 0x000fce0000000000 */
        /* <DEDUP_REMOVED lines=24> */
[----:B------:R-:W-:Y:S04]  /*2690*/  LDGSTS.E.BYPASS.128 [R3+0x3000], [R44.64+0xc0], !PT ;  /* 0x030000c02c037fae */ /* 0x000fe8000f901c44 */
[----:B------:R-:W0:Y:S01]  /*26a0*/  LDGDEPBAR ;  /* 0x00000000000079af */ /* 0x000e220000000000 */
[----:B------:R-:W-:-:S04]  /*26b0*/  DEPBAR.LE SB0, 0x0 ;  /* 0x000080000000791a */ /* 0x000fc80000000000 */
[----:B------:R-:W-:Y:S06]  /*26c0*/  BAR.SYNC 0x0 ;  /* 0x0000000000007b1d */ /* 0x000fec0000000000 */
[----:B------:R-:W-:-:S04]  /*26d0*/  DEPBAR.LE SB0, 0x0 ;  /* 0x000080000000791a */ /* 0x000fc80000000000 */
[----:B------:R-:W-:Y:S06]  /*26e0*/  BAR.SYNC 0x0 ;  /* 0x0000000000007b1d */ /* 0x000fec0000000000 */
[----:B------:R-:W-:Y:S05]  /*26f0*/  EXIT ;  /* 0x000000000000794d */ /* 0x000fea0003800000 */
.L_x_0:
[----:B------:R-:W-:-:S00]  /*2700*/  BRA `(.L_x_0) ;  /* 0xfffffff000007947 */ /* 0x000fc0000383ffff */
[----:B------:R-:W-:-:S00]  /*2710*/  NOP ;  /* 0x0000000000007918 */ /* 0x000fc00000000000 */
        /* <DEDUP_REMOVED lines=14> */
.L_x_1:


//--------------------- .nv.shared.recompute_w_u_fwd_kernel --------------------------
	.section	.nv.shared.recompute_w_u_fwd_kernel,"aw",@nobits
	.align	16
